//
// Generated by NVIDIA NVVM Compiler
//
// Compiler Build ID: CL-36424714
// Cuda compilation tools, release 13.0, V13.0.88
// Based on NVVM 20.0.0
//

.version 9.0
.target sm_100
.address_size 64

	// .globl	_Z25parallelExponentialSearchPiiiS_

.visible .entry _Z25parallelExponentialSearchPiiiS_(
	.param .u64 .ptr .align 1 _Z25parallelExponentialSearchPiiiS__param_0,
	.param .u32 _Z25parallelExponentialSearchPiiiS__param_1,
	.param .u32 _Z25parallelExponentialSearchPiiiS__param_2,
	.param .u64 .ptr .align 1 _Z25parallelExponentialSearchPiiiS__param_3
)
{
	.reg .pred 	%p<14>;
	.reg .b32 	%r<30>;
	.reg .b64 	%rd<9>;

	ld.param.u64 	%rd3, [_Z25parallelExponentialSearchPiiiS__param_0];
	ld.param.u32 	%r12, [_Z25parallelExponentialSearchPiiiS__param_1];
	ld.param.u32 	%r13, [_Z25parallelExponentialSearchPiiiS__param_2];
	ld.param.u64 	%rd2, [_Z25parallelExponentialSearchPiiiS__param_3];
	cvta.to.global.u64 	%rd1, %rd3;
	mov.u32 	%r14, %ctaid.x;
	mov.u32 	%r15, %ntid.x;
	mov.u32 	%r16, %tid.x;
	mad.lo.s32 	%r17, %r14, %r15, %r16;
	setp.ge.s32 	%p2, %r17, %r12;
	@%p2 bra 	$L__BB0_9;
	setp.lt.s32 	%p4, %r12, 2;
	mov.pred 	%p3, 0;
	mov.b32 	%r27, 1;
	mov.pred 	%p13, %p3;
	@%p4 bra 	$L__BB0_5;
	mov.b32 	%r27, 1;
$L__BB0_3:
	mul.wide.u32 	%rd4, %r27, 4;
	add.s64 	%rd5, %rd1, %rd4;
	ld.global.u32 	%r20, [%rd5];
	setp.gt.s32 	%p6, %r20, %r13;
	mov.pred 	%p13, -1;
	@%p6 bra 	$L__BB0_5;
	shl.b32 	%r27, %r27, 1;
	setp.lt.s32 	%p8, %r27, %r12;
	mov.pred 	%p13, %p3;
	@%p8 bra 	$L__BB0_3;
$L__BB0_5:
	add.s32 	%r21, %r12, -1;
	selp.b32 	%r28, %r27, %r21, %p13;
	shr.u32 	%r29, %r27, 1;
	setp.lt.s32 	%p9, %r28, %r29;
	@%p9 bra 	$L__BB0_9;
$L__BB0_6:
	add.s32 	%r22, %r28, %r29;
	shr.u32 	%r8, %r22, 1;
	mul.wide.u32 	%rd6, %r8, 4;
	add.s64 	%rd7, %rd1, %rd6;
	ld.global.u32 	%r9, [%rd7];
	setp.eq.s32 	%p10, %r9, %r13;
	@%p10 bra 	$L__BB0_8;
	setp.gt.s32 	%p11, %r9, %r13;
	add.s32 	%r23, %r8, -1;
	add.s32 	%r24, %r8, 1;
	selp.b32 	%r29, %r29, %r24, %p11;
	selp.b32 	%r28, %r23, %r28, %p11;
	setp.lt.s32 	%p12, %r28, %r29;
	@%p12 bra 	$L__BB0_9;
	bra.uni 	$L__BB0_6;
$L__BB0_8:
	cvta.to.global.u64 	%rd8, %rd2;
	atom.global.min.s32 	%r25, [%rd8], %r8;
$L__BB0_9:
	ret;

}


// ===== COMPILED SASS (sm_100) =====

	.target	sm_100

	.elftype	@"ET_EXEC"


//--------------------- .note.nv.tkinfo           --------------------------
	.section	.note.nv.tkinfo,"",@"SHT_NOTE"
	.sectionflags	@"SHF_NOTE_NV_TKINFO"
	.tkinfo
        /*0018*/ 	.word	0x00000002
        /*0030*/ 	.string	""
        /*0030*/ 	.string	"ptxas"
        /*0030*/ 	.string	"Cuda compilation tools, release 13.0, V13.0.88"
        /*0030*/ 	.string	"Build cuda_13.0.r13.0/compiler.36424714_0"
        /*0030*/ 	.string	"-arch sm_100 -m 64 "



//--------------------- .note.nv.cuinfo           --------------------------
	.section	.note.nv.cuinfo,"",@"SHT_NOTE"
	.sectionflags	@"SHF_NOTE_NV_CUINFO"
        /*0018*/ 	.short	0x0002
        /*001a*/ 	.short	0x0064
        /*001c*/ 	.short	0x0082
	.zero		2


//--------------------- .nv.info                  --------------------------
	.section	.nv.info,"",@"SHT_CUDA_INFO"
	.align	4


	//----- nvinfo : EIATTR_REGCOUNT
	.align		4
        /*0000*/ 	.byte	0x04, 0x2f
        /*0002*/ 	.short	(.L_1 - .L_0)
	.align		4
.L_0:
        /*0004*/ 	.word	index@(_Z25parallelExponentialSearchPiiiS_)
        /*0008*/ 	.word	0x0000000e


	//----- nvinfo : EIATTR_FRAME_SIZE
	.align		4
.L_1:
        /*000c*/ 	.byte	0x04, 0x11
        /*000e*/ 	.short	(.L_3 - .L_2)
	.align		4
.L_2:
        /*0010*/ 	.word	index@(_Z25parallelExponentialSearchPiiiS_)
        /*0014*/ 	.word	0x00000000


	//----- nvinfo : EIATTR_MIN_STACK_SIZE
	.align		4
.L_3:
        /*0018*/ 	.byte	0x04, 0x12
        /*001a*/ 	.short	(.L_5 - .L_4)
	.align		4
.L_4:
        /*001c*/ 	.word	index@(_Z25parallelExponentialSearchPiiiS_)
        /*0020*/ 	.word	0x00000000
.L_5:


//--------------------- .nv.compat                --------------------------
	.section	.nv.compat,"",@"SHT_CUDA_COMPAT_INFO"
	.align	4
        /*0000*/ 	.byte	0x02, 0x09, 0x00, 0x00, 0x02, 0x02, 0x01, 0x00, 0x02, 0x05, 0x05, 0x00, 0x03, 0x07, 0x01, 0x01
        /*0010*/ 	.byte	0x02, 0x03, 0x00, 0x00, 0x02, 0x06, 0x01, 0x00, 0x04, 0x0b, 0x08, 0x00, 0x09, 0x00, 0x00, 0x00
        /*0020*/ 	.byte	0x00, 0x00, 0x00, 0x00


//--------------------- .nv.info._Z25parallelExponentialSearchPiiiS_ --------------------------
	.section	.nv.info._Z25parallelExponentialSearchPiiiS_,"",@"SHT_CUDA_INFO"
	.sectionflags	@""
	.align	4


	//----- nvinfo : EIATTR_CUDA_API_VERSION
	.align		4
        /*0000*/ 	.byte	0x04, 0x37
        /*0002*/ 	.short	(.L_7 - .L_6)
.L_6:
        /*0004*/ 	.word	0x00000082


	//----- nvinfo : EIATTR_KPARAM_INFO
	.align		4
.L_7:
        /*0008*/ 	.byte	0x04, 0x17
        /*000a*/ 	.short	(.L_9 - .L_8)
.L_8:
        /*000c*/ 	.word	0x00000000
        /*0010*/ 	.short	0x0003
        /*0012*/ 	.short	0x0010
        /*0014*/ 	.byte	0x00, 0xf5, 0x21, 0x00


	//----- nvinfo : EIATTR_KPARAM_INFO
	.align		4
.L_9:
        /*0018*/ 	.byte	0x04, 0x17
        /*001a*/ 	.short	(.L_11 - .L_10)
.L_10:
        /*001c*/ 	.word	0x00000000
        /*0020*/ 	.short	0x0002
        /*0022*/ 	.short	0x000c
        /*0024*/ 	.byte	0x00, 0xf0, 0x11, 0x00


	//----- nvinfo : EIATTR_KPARAM_INFO
	.align		4
.L_11:
        /*0028*/ 	.byte	0x04, 0x17
        /*002a*/ 	.short	(.L_13 - .L_12)
.L_12:
        /*002c*/ 	.word	0x00000000
        /*0030*/ 	.short	0x0001
        /*0032*/ 	.short	0x0008
        /*0034*/ 	.byte	0x00, 0xf0, 0x11, 0x00


	//----- nvinfo : EIATTR_KPARAM_INFO
	.align		4
.L_13:
        /*0038*/ 	.byte	0x04, 0x17
        /*003a*/ 	.short	(.L_15 - .L_14)
.L_14:
        /*003c*/ 	.word	0x00000000
        /*0040*/ 	.short	0x0000
        /*0042*/ 	.short	0x0000
        /*0044*/ 	.byte	0x00, 0xf5, 0x21, 0x00


	//----- nvinfo : EIATTR_SPARSE_MMA_MASK
	.align		4
.L_15:
        /*0048*/ 	.byte	0x03, 0x50
        /*004a*/ 	.short	0x0000


	//----- nvinfo : EIATTR_MAXREG_COUNT
	.align		4
        /*004c*/ 	.byte	0x03, 0x1b
        /*004e*/ 	.short	0x00ff


	//----- nvinfo : EIATTR_MERCURY_ISA_VERSION
	.align		4
        /*0050*/ 	.byte	0x03, 0x5f
        /*0052*/ 	.short	0x0101


	//----- nvinfo : EIATTR_INT_WARP_WIDE_INSTR_OFFSETS
	.align		4
        /*0054*/ 	.byte	0x04, 0x31
        /*0056*/ 	.short	(.L_17 - .L_16)


	//   ....[0]....
.L_16:
        /*0058*/ 	.word	0x00000380


	//   ....[1]....
        /*005c*/ 	.word	0x00000390


	//----- nvinfo : EIATTR_VRC_CTA_INIT_COUNT
	.align		4
.L_17:
        /*0060*/ 	.byte	0x02, 0x4a
	.zero		1
	.zero		1


	//----- nvinfo : EIATTR_EXIT_INSTR_OFFSETS
	.align		4
        /*0064*/ 	.byte	0x04, 0x1c
        /*0066*/ 	.short	(.L_19 - .L_18)


	//   ....[0]....
.L_18:
        /*0068*/ 	.word	0x00000070


	//   ....[1]....
        /*006c*/ 	.word	0x000001f0


	//   ....[2]....
        /*0070*/ 	.word	0x000002f0


	//   ....[3]....
        /*0074*/ 	.word	0x000003e0


	//----- nvinfo : EIATTR_CBANK_PARAM_SIZE
	.align		4
.L_19:
        /*0078*/ 	.byte	0x03, 0x19
        /*007a*/ 	.short	0x0018


	//----- nvinfo : EIATTR_PARAM_CBANK
	.align		4
        /*007c*/ 	.byte	0x04, 0x0a
        /*007e*/ 	.short	(.L_21 - .L_20)
	.align		4
.L_20:
        /*0080*/ 	.word	index@(.nv.constant0._Z25parallelExponentialSearchPiiiS_)
        /*0084*/ 	.short	0x0380
        /*0086*/ 	.short	0x0018


	//----- nvinfo : EIATTR_SW_WAR
	.align		4
.L_21:
        /*0088*/ 	.byte	0x04, 0x36
        /*008a*/ 	.short	(.L_23 - .L_22)
.L_22:
        /*008c*/ 	.word	0x00000008
.L_23:


//--------------------- .nv.callgraph             --------------------------
	.section	.nv.callgraph,"",@"SHT_CUDA_CALLGRAPH"
	.align	4
	.sectionentsize	8
	.align		4
        /*0000*/ 	.word	0x00000000
	.align		4
        /*0004*/ 	.word	0xffffffff
	.align		4
        /*0008*/ 	.word	0x00000000
	.align		4
        /*000c*/ 	.word	0xfffffffe
	.align		4
        /*0010*/ 	.word	0x00000000
	.align		4
        /*0014*/ 	.word	0xfffffffd
	.align		4
        /*0018*/ 	.word	0x00000000
	.align		4
        /*001c*/ 	.word	0xfffffffc


//--------------------- .text._Z25parallelExponentialSearchPiiiS_ --------------------------
	.section	.text._Z25parallelExponentialSearchPiiiS_,"ax",@progbits
	.align	128
        .global         _Z25parallelExponentialSearchPiiiS_
        .type           _Z25parallelExponentialSearchPiiiS_,@function
        .size           _Z25parallelExponentialSearchPiiiS_,(.L_x_5 - _Z25parallelExponentialSearchPiiiS_)
        .other          _Z25parallelExponentialSearchPiiiS_,@"STO_CUDA_ENTRY STV_DEFAULT"
_Z25parallelExponentialSearchPiiiS_:
.text._Z25parallelExponentialSearchPiiiS_:
[----:B------:R-:W-:Y:S01]  /*0000*/  LDC R1, c[0x0][0x37c] ;  /* 0x0000df00ff017b82 */ /* 0x000fe20000000800 */
[----:B------:R-:W0:Y:S07]  /*0010*/  S2R R3, SR_TID.X ;  /* 0x0000000000037919 */ /* 0x000e2e0000002100 */
[----:B------:R-:W0:Y:S01]  /*0020*/  S2UR UR4, SR_CTAID.X ;  /* 0x00000000000479c3 */ /* 0x000e220000002500 */
[----:B------:R-:W1:Y:S07]  /*0030*/  LDCU UR5, c[0x0][0x388] ;  /* 0x00007100ff0577ac */ /* 0x000e6e0008000800 */
[----:B------:R-:W0:Y:S02]  /*0040*/  LDC R0, c[0x0][0x360] ;  /* 0x0000d800ff007b82 */ /* 0x000e240000000800 */
[----:B0-----:R-:W-:-:S05]  /*0050*/  IMAD R0, R0, UR4, R3 ;  /* 0x0000000400007c24 */ /* 0x001fca000f8e0203 */
[----:B-1----:R-:W-:-:S13]  /*0060*/  ISETP.GE.AND P0, PT, R0, UR5, PT ;  /* 0x0000000500007c0c */ /* 0x002fda000bf06270 */
[----:B------:R-:W-:Y:S05]  /*0070*/  @P0 EXIT ;  /* 0x000000000000094d */ /* 0x000fea0003800000 */
[----:B------:R-:W-:Y:S01]  /*0080*/  UISETP.GE.AND UP0, UPT, UR5, 0x2, UPT ;  /* 0x000000020500788c */ /* 0x000fe2000bf06270 */
[----:B------:R-:W-:Y:S01]  /*0090*/  PLOP3.LUT P0, PT, PT, PT, PT, 0x8, 0x80 ;  /* 0x000000000080781c */ /* 0x000fe20003f0e170 */
[----:B------:R-:W-:Y:S01]  /*00a0*/  IMAD.MOV.U32 R7, RZ, RZ, 0x1 ;  /* 0x00000001ff077424 */ /* 0x000fe200078e00ff */
[----:B------:R-:W0:Y:S06]  /*00b0*/  LDCU.64 UR6, c[0x0][0x358] ;  /* 0x00006b00ff0677ac */ /* 0x000e2c0008000a00 */
[----:B------:R-:W-:Y:S05]  /*00c0*/  BRA.U !UP0, `(.L_x_0) ;  /* 0x0000000108347547 */ /* 0x000fea000b800000 */
[----:B------:R-:W1:Y:S01]  /*00d0*/  LDC.64 R4, c[0x0][0x380] ;  /* 0x0000e000ff047b82 */ /* 0x000e620000000a00 */
[----:B------:R-:W-:Y:S01]  /*00e0*/  IMAD.MOV.U32 R7, RZ, RZ, 0x1 ;  /* 0x00000001ff077424 */ /* 0x000fe200078e00ff */
[----:B------:R-:W2:Y:S01]  /*00f0*/  LDCU UR4, c[0x0][0x38c] ;  /* 0x00007180ff0477ac */ /* 0x000ea20008000800 */
[----:B------:R-:W3:Y:S05]  /*0100*/  LDCU UR5, c[0x0][0x388] ;  /* 0x00007100ff0577ac */ /* 0x000eea0008000800 */
.L_x_1:
[----:B-1----:R-:W-:-:S06]  /*0110*/  IMAD.WIDE.U32 R2, R7, 0x4, R4 ;  /* 0x0000000407027825 */ /* 0x002fcc00078e0004 */
[----:B0-----:R-:W2:Y:S01]  /*0120*/  LDG.E R2, desc[UR6][R2.64] ;  /* 0x0000000602027981 */ /* 0x001ea2000c1e1900 */
[----:B------:R-:W-:Y:S02]  /*0130*/  PLOP3.LUT P0, PT, PT, PT, PT, 0x80, 0x8 ;  /* 0x000000000008781c */ /* 0x000fe40003f0f070 */
[----:B--2---:R-:W-:-:S13]  /*0140*/  ISETP.GT.AND P1, PT, R2, UR4, PT ;  /* 0x0000000402007c0c */ /* 0x004fda000bf24270 */
[----:B------:R-:W-:Y:S05]  /*0150*/  @P1 BRA `(.L_x_0) ;  /* 0x0000000000101947 */ /* 0x000fea0003800000 */
[----:B------:R-:W-:-:S05]  /*0160*/  IMAD.SHL.U32 R7, R7, 0x2, RZ ;  /* 0x0000000207077824 */ /* 0x000fca00078e00ff */
[----:B---3--:R-:W-:-:S13]  /*0170*/  ISETP.GE.AND P0, PT, R7, UR5, PT ;  /* 0x0000000507007c0c */ /* 0x008fda000bf06270 */
[----:B------:R-:W-:Y:S05]  /*0180*/  @!P0 BRA `(.L_x_1) ;  /* 0xfffffffc00e08947 */ /* 0x000fea000383ffff */
[----:B------:R-:W-:-:S13]  /*0190*/  PLOP3.LUT P0, PT, PT, PT, PT, 0x8, 0x80 ;  /* 0x000000000080781c */ /* 0x000fda0003f0e170 */
.L_x_0:
[----:B------:R-:W1:Y:S01]  /*01a0*/  LDC R0, c[0x0][0x388] ;  /* 0x0000e200ff007b82 */ /* 0x000e620000000800 */
[----:B------:R-:W-:Y:S01]  /*01b0*/  SHF.R.U32.HI R5, RZ, 0x1, R7 ;  /* 0x00000001ff057819 */ /* 0x000fe20000011607 */
[----:B-1----:R-:W-:-:S05]  /*01c0*/  VIADD R0, R0, 0xffffffff ;  /* 0xffffffff00007836 */ /* 0x002fca0000000000 */
[----:B------:R-:W-:-:S04]  /*01d0*/  SEL R0, R7, R0, P0 ;  /* 0x0000000007007207 */ /* 0x000fc80000000000 */
[----:B------:R-:W-:-:S13]  /*01e0*/  ISETP.GE.AND P0, PT, R0, R5, PT ;  /* 0x000000050000720c */ /* 0x000fda0003f06270 */
[----:B0--3--:R-:W-:Y:S05]  /*01f0*/  @!P0 EXIT ;  /* 0x000000000000894d */ /* 0x009fea0003800000 */
[----:B------:R-:W0:Y:S01]  /*0200*/  LDC.64 R2, c[0x0][0x380] ;  /* 0x0000e000ff027b82 */ /* 0x000e220000000a00 */
[----:B------:R-:W-:Y:S01]  /*0210*/  IMAD.MOV.U32 R7, RZ, RZ, R5 ;  /* 0x000000ffff077224 */ /* 0x000fe200078e0005 */
[----:B------:R-:W1:Y:S03]  /*0220*/  LDCU UR4, c[0x0][0x38c] ;  /* 0x00007180ff0477ac */ /* 0x000e660008000800 */
[----:B------:R-:W-:-:S05]  /*0230*/  IMAD.IADD R4, R0, 0x1, R7 ;  /* 0x0000000100047824 */ /* 0x000fca00078e0207 */
[----:B------:R-:W-:-:S05]  /*0240*/  SHF.R.U32.HI R9, RZ, 0x1, R4 ;  /* 0x00000001ff097819 */ /* 0x000fca0000011604 */
[----:B0-----:R-:W-:-:S05]  /*0250*/  IMAD.WIDE.U32 R2, R9, 0x4, R2 ;  /* 0x0000000409027825 */ /* 0x001fca00078e0002 */
[----:B------:R-:W1:Y:S02]  /*0260*/  LDG.E R4, desc[UR6][R2.64] ;  /* 0x0000000602047981 */ /* 0x000e64000c1e1900 */
[----:B-1----:R-:W-:-:S13]  /*0270*/  ISETP.NE.AND P0, PT, R4, UR4, PT ;  /* 0x0000000404007c0c */ /* 0x002fda000bf05270 */
[----:B------:R-:W-:Y:S05]  /*0280*/  @!P0 BRA `(.L_x_2) ;  /* 0x0000000000348947 */ /* 0x000fea0003800000 */
[----:B------:R-:W0:Y:S08]  /*0290*/  LDC R11, c[0x0][0x38c] ;  /* 0x0000e300ff0b7b82 */ /* 0x000e300000000800 */
[----:B------:R-:W1:Y:S02]  /*02a0*/  LDC.64 R2, c[0x0][0x380] ;  /* 0x0000e000ff027b82 */ /* 0x000e640000000a00 */
.L_x_3:
[----:B0-----:R-:W-:-:S13]  /*02b0*/  ISETP.GT.AND P0, PT, R4, R11, PT ;  /* 0x0000000b0400720c */ /* 0x001fda0003f04270 */
[C---:B------:R-:W-:Y:S02]  /*02c0*/  @!P0 VIADD R7, R9.reuse, 0x1 ;  /* 0x0000000109078836 */ /* 0x040fe40000000000 */
[----:B------:R-:W-:-:S05]  /*02d0*/  @P0 VIADD R0, R9, 0xffffffff ;  /* 0xffffffff09000836 */ /* 0x000fca0000000000 */
[----:B------:R-:W-:-:S13]  /*02e0*/  ISETP.GE.AND P0, PT, R0, R7, PT ;  /* 0x000000070000720c */ /* 0x000fda0003f06270 */
[----:B------:R-:W-:Y:S05]  /*02f0*/  @!P0 EXIT ;  /* 0x000000000000894d */ /* 0x000fea0003800000 */
[----:B------:R-:W-:-:S05]  /*0300*/  IMAD.IADD R9, R0, 0x1, R7 ;  /* 0x0000000100097824 */ /* 0x000fca00078e0207 */
[----:B------:R-:W-:-:S05]  /*0310*/  SHF.R.U32.HI R9, RZ, 0x1, R9 ;  /* 0x00000001ff097819 */ /* 0x000fca0000011609 */
[----:B-1----:R-:W-:-:S06]  /*0320*/  IMAD.WIDE.U32 R4, R9, 0x4, R2 ;  /* 0x0000000409047825 */ /* 0x002fcc00078e0002 */
[----:B------:R-:W2:Y:S02]  /*0330*/  LDG.E R4, desc[UR6][R4.64] ;  /* 0x0000000604047981 */ /* 0x000ea4000c1e1900 */
[----:B--2---:R-:W-:-:S13]  /*0340*/  ISETP.NE.AND P0, PT, R4, R11, PT ;  /* 0x0000000b0400720c */ /* 0x004fda0003f05270 */
[----:B------:R-:W-:Y:S05]  /*0350*/  @P0 BRA `(.L_x_3) ;  /* 0xfffffffc00d40947 */ /* 0x000fea000383ffff */
.L_x_2:
[----:B------:R-:W0:Y:S01]  /*0360*/  S2R R0, SR_LANEID ;  /* 0x0000000000007919 */ /* 0x000e220000000000 */
[----:B------:R-:W1:Y:S01]  /*0370*/  LDC.64 R2, c[0x0][0x390] ;  /* 0x0000e400ff027b82 */ /* 0x000e620000000a00 */
[----:B------:R-:W-:Y:S01]  /*0380*/  VOTEU.ANY UR4, UPT, PT ;  /* 0x0000000000047886 */ /* 0x000fe200038e0100 */
[----:B------:R-:W-:Y:S01]  /*0390*/  CREDUX.MIN.S32 UR5, R9 ;  /* 0x00000000090572cc */ /* 0x000fe20000008200 */
[----:B------:R-:W-:-:S12]  /*03a0*/  UFLO.U32 UR4, UR4 ;  /* 0x00000004000472bd */ /* 0x000fd800080e0000 */
[----:B------:R-:W-:Y:S01]  /*03b0*/  IMAD.U32 R5, RZ, RZ, UR5 ;  /* 0x00000005ff057e24 */ /* 0x000fe2000f8e00ff */
[----:B0-----:R-:W-:-:S13]  /*03c0*/  ISETP.EQ.U32.AND P0, PT, R0, UR4, PT ;  /* 0x0000000400007c0c */ /* 0x001fda000bf02070 */
[----:B-1----:R-:W-:Y:S01]  /*03d0*/  @P0 REDG.E.MIN.S32.STRONG.GPU desc[UR6][R2.64], R5 ;  /* 0x000000050200098e */ /* 0x002fe2000c92e306 */
[----:B------:R-:W-:Y:S05]  /*03e0*/  EXIT ;  /* 0x000000000000794d */ /* 0x000fea0003800000 */
.L_x_4:
[----:B------:R-:W-:-:S00]  /*03f0*/  BRA `(.L_x_4) ;  /* 0xfffffffc00fc7947 */ /* 0x000fc0000383ffff */
[----:B------:R-:W-:-:S00]  /*0400*/  NOP ;  /* 0x0000000000007918 */ /* 0x000fc00000000000 */
[----:B------:R-:W-:-:S00]  /*0410*/  NOP ;  /* 0x0000000000007918 */ /* 0x000fc00000000000 */
[----:B------:R-:W-:-:S00]  /*0420*/  NOP ;  /* 0x0000000000007918 */ /* 0x000fc00000000000 */
[----:B------:R-:W-:-:S00]  /*0430*/  NOP ;  /* 0x0000000000007918 */ /* 0x000fc00000000000 */
[----:B------:R-:W-:-:S00]  /*0440*/  NOP ;  /* 0x0000000000007918 */ /* 0x000fc00000000000 */
[----:B------:R-:W-:-:S00]  /*0450*/  NOP ;  /* 0x0000000000007918 */ /* 0x000fc00000000000 */
[----:B------:R-:W-:-:S00]  /*0460*/  NOP ;  /* 0x0000000000007918 */ /* 0x000fc00000000000 */
[----:B------:R-:W-:-:S00]  /*0470*/  NOP ;  /* 0x0000000000007918 */ /* 0x000fc00000000000 */
.L_x_5:


//--------------------- .nv.shared.reserved.0     --------------------------
	.section	.nv.shared.reserved.0,"aw",@nobits
	.weak		__nv_reservedSMEM_offset_0_alias
	.size		__nv_reservedSMEM_offset_0_alias, 0, 64
	.other		__nv_reservedSMEM_offset_0_alias,@"STO_CUDA_RESERVED_SHARED STV_DEFAULT"
__nv_reservedSMEM_offset_0_alias:
	.zero		0
	.zero		64


//--------------------- .nv.constant0._Z25parallelExponentialSearchPiiiS_ --------------------------
	.section	.nv.constant0._Z25parallelExponentialSearchPiiiS_,"a",@progbits
	.sectionflags	@""
	.align	4
.nv.constant0._Z25parallelExponentialSearchPiiiS_:
	.zero		920


//--------------------- SYMBOLS --------------------------

	.type		.nv.reservedSmem.offset0,@object
	.size		.nv.reservedSmem.offset0,0x4
